	.headerflags	@"EF_CUDA_TEXMODE_UNIFIED EF_CUDA_64BIT_ADDRESS EF_CUDA_ACCELERATORS EF_CUDA_SM90 EF_CUDA_VIRTUAL_SM(EF_CUDA_SM90)"
	.elftype	@"ET_EXEC"


//--------------------- .nv.info                  --------------------------
	.section	.nv.info,"",@"SHT_CUDA_INFO"
	.align	4


	//----- nvinfo : EIATTR_REGCOUNT
	.align		4
        /*0000*/ 	.byte	0x04, 0x2f
        /*0002*/ 	.short	(.L_1 - .L_0)
	.align		4
.L_0:
        /*0004*/ 	.word	index@(triton_poi_fused_leaky_relu_0)
        /*0008*/ 	.word	0x00000008


	//----- nvinfo : EIATTR_MIN_STACK_SIZE
	.align		4
.L_1:
        /*000c*/ 	.byte	0x04, 0x12
        /*000e*/ 	.short	(.L_3 - .L_2)
	.align		4
.L_2:
        /*0010*/ 	.word	index@(triton_poi_fused_leaky_relu_0)
        /*0014*/ 	.word	0x00000000


	//----- nvinfo : EIATTR_FRAME_SIZE
	.align		4
.L_3:
        /*0018*/ 	.byte	0x04, 0x11
        /*001a*/ 	.short	(.L_5 - .L_4)
	.align		4
.L_4:
        /*001c*/ 	.word	index@(triton_poi_fused_leaky_relu_0)
        /*0020*/ 	.word	0x00000000


	//----- nvinfo : EIATTR_MIN_STACK_SIZE
	.align		4
.L_5:
        /*0024*/ 	.byte	0x04, 0x12
        /*0026*/ 	.short	(.L_7 - .L_6)
	.align		4
.L_6:
        /*0028*/ 	.word	index@(triton_poi_fused_leaky_relu_0)
        /*002c*/ 	.word	0x00000000
.L_7:


//--------------------- .nv.info.triton_poi_fused_leaky_relu_0 --------------------------
	.section	.nv.info.triton_poi_fused_leaky_relu_0,"",@"SHT_CUDA_INFO"
	.sectionflags	@""
	.align	4


	//----- nvinfo : EIATTR_CUDA_API_VERSION
	.align		4
        /*0000*/ 	.byte	0x04, 0x37
        /*0002*/ 	.short	(.L_9 - .L_8)
.L_8:
        /*0004*/ 	.word	0x0000007c


	//----- nvinfo : EIATTR_KPARAM_INFO
	.align		4
.L_9:
        /*0008*/ 	.byte	0x04, 0x17
        /*000a*/ 	.short	(.L_11 - .L_10)
.L_10:
        /*000c*/ 	.word	0x00000000
        /*0010*/ 	.short	0x0001
        /*0012*/ 	.short	0x0008
        /*0014*/ 	.byte	0x00, 0xf0, 0x11, 0x00


	//----- nvinfo : EIATTR_KPARAM_INFO
	.align		4
.L_11:
        /*0018*/ 	.byte	0x04, 0x17
        /*001a*/ 	.short	(.L_13 - .L_12)
.L_12:
        /*001c*/ 	.word	0x00000000
        /*0020*/ 	.short	0x0000
        /*0022*/ 	.short	0x0000
        /*0024*/ 	.byte	0x00, 0xf4, 0x21, 0x00


	//----- nvinfo : EIATTR_SPARSE_MMA_MASK
	.align		4
.L_13:
        /*0028*/ 	.byte	0x03, 0x50
        /*002a*/ 	.short	0x0000


	//----- nvinfo : EIATTR_MAXREG_COUNT
	.align		4
        /*002c*/ 	.byte	0x03, 0x1b
        /*002e*/ 	.short	0x00ff


	//----- nvinfo : EIATTR_EXIT_INSTR_OFFSETS
	.align		4
        /*0030*/ 	.byte	0x04, 0x1c
        /*0032*/ 	.short	(.L_15 - .L_14)


	//   ....[0]....
.L_14:
        /*0034*/ 	.word	0x000000f0


	//----- nvinfo : EIATTR_REQNTID
	.align		4
.L_15:
        /*0038*/ 	.byte	0x04, 0x10
        /*003a*/ 	.short	(.L_17 - .L_16)
.L_16:
        /*003c*/ 	.word	0x00000100
        /*0040*/ 	.word	0x00000001
        /*0044*/ 	.word	0x00000001


	//----- nvinfo : EIATTR_CBANK_PARAM_SIZE
	.align		4
.L_17:
        /*0048*/ 	.byte	0x03, 0x19
        /*004a*/ 	.short	0x000c


	//----- nvinfo : EIATTR_PARAM_CBANK
	.align		4
        /*004c*/ 	.byte	0x04, 0x0a
        /*004e*/ 	.short	(.L_19 - .L_18)
	.align		4
.L_18:
        /*0050*/ 	.word	index@(.nv.constant0.triton_poi_fused_leaky_relu_0)
        /*0054*/ 	.short	0x0210
        /*0056*/ 	.short	0x000c


	//----- nvinfo : EIATTR_SW_WAR
	.align		4
.L_19:
        /*0058*/ 	.byte	0x04, 0x36
        /*005a*/ 	.short	(.L_21 - .L_20)
.L_20:
        /*005c*/ 	.word	0x00000008
.L_21:


//--------------------- .nv.callgraph             --------------------------
	.section	.nv.callgraph,"",@"SHT_CUDA_CALLGRAPH"
	.align	4
	.sectionentsize	8
	.align		4
        /*0000*/ 	.word	0x00000000
	.align		4
        /*0004*/ 	.word	0xffffffff
	.align		4
        /*0008*/ 	.word	0x00000000
	.align		4
        /*000c*/ 	.word	0xfffffffe
	.align		4
        /*0010*/ 	.word	0x00000000
	.align		4
        /*0014*/ 	.word	0xfffffffd
	.align		4
        /*0018*/ 	.word	0x00000000
	.align		4
        /*001c*/ 	.word	0xfffffffc


//--------------------- .text.triton_poi_fused_leaky_relu_0 --------------------------
	.section	.text.triton_poi_fused_leaky_relu_0,"ax",@progbits
	.align	128
        .global         triton_poi_fused_leaky_relu_0
        .type           triton_poi_fused_leaky_relu_0,@function
        .size           triton_poi_fused_leaky_relu_0,(.L_x_1 - triton_poi_fused_leaky_relu_0)
        .other          triton_poi_fused_leaky_relu_0,@"STO_CUDA_ENTRY STV_DEFAULT"
triton_poi_fused_leaky_relu_0:
.text.triton_poi_fused_leaky_relu_0:
[----:B------:R-:W-:Y:S01]  /*0000*/  LDC R1, c[0x0][0x28] ;  /* 0x00000a00ff017b82 */ /* 0x000fe20000000800 */
[----:B------:R-:W1:Y:S07]  /*0010*/  S2R R0, SR_TID.X ;  /* 0x0000000000007919 */ /* 0x000e6e0000002100 */
[----:B------:R-:W2:Y:S01]  /*0020*/  LDC.64 R2, c[0x0][0x210] ;  /* 0x00008400ff027b82 */ /* 0x000ea20000000a00 */
[----:B------:R-:W-:Y:S01]  /*0030*/  ULDC.64 UR4, c[0x0][0x208] ;  /* 0x0000820000047ab9 */ /* 0x000fe20000000a00 */
[----:B------:R-:W3:Y:S01]  /*0040*/  S2R R5, SR_CTAID.X ;  /* 0x0000000000057919 */ /* 0x000ee20000002500 */
[----:B-1----:R-:W-:-:S04]  /*0050*/  SHF.L.U32 R0, R0, 0x1, RZ ;  /* 0x0000000100007819 */ /* 0x002fc800000006ff */
[----:B------:R-:W-:-:S04]  /*0060*/  LOP3.LUT R0, R0, 0x1fe, RZ, 0xc0, !PT ;  /* 0x000001fe00007812 */ /* 0x000fc800078ec0ff */
[----:B---3--:R-:W-:-:S05]  /*0070*/  LEA R5, R5, R0, 0x9 ;  /* 0x0000000005057211 */ /* 0x008fca00078e48ff */
[----:B--2---:R-:W-:-:S05]  /*0080*/  IMAD.WIDE R2, R5, 0x4, R2 ;  /* 0x0000000405027825 */ /* 0x004fca00078e0202 */
[----:B------:R-:W2:Y:S02]  /*0090*/  LDG.E.64 R4, desc[UR4][R2.64] ;  /* 0x0000000402047981 */ /* 0x000ea4000c1e1b00 */
[----:B--2---:R-:W-:Y:S02]  /*00a0*/  FSETP.GT.AND P0, PT, R4, RZ, PT ;  /* 0x000000ff0400720b */ /* 0x004fe40003f04000 */
[----:B------:R-:W-:-:S11]  /*00b0*/  FSETP.GT.AND P1, PT, R5, RZ, PT ;  /* 0x000000ff0500720b */ /* 0x000fd60003f24000 */
[----:B------:R-:W-:Y:S02]  /*00c0*/  @!P0 FMUL R4, R4, 0.20000000298023223877 ;  /* 0x3e4ccccd04048820 */ /* 0x000fe40000400000 */
[----:B------:R-:W-:-:S05]  /*00d0*/  @!P1 FMUL R5, R5, 0.20000000298023223877 ;  /* 0x3e4ccccd05059820 */ /* 0x000fca0000400000 */
[----:B------:R-:W-:Y:S01]  /*00e0*/  STG.E.64 desc[UR4][R2.64], R4 ;  /* 0x0000000402007986 */ /* 0x000fe2000c101b04 */
[----:B------:R-:W-:Y:S05]  /*00f0*/  EXIT ;  /* 0x000000000000794d */ /* 0x000fea0003800000 */
.L_x_0:
[----:B------:R-:W-:-:S00]  /*0100*/  BRA `(.L_x_0) ;  /* 0xfffffffc00fc7947 */ /* 0x000fc0000383ffff */
[----:B------:R-:W-:-:S00]  /*0110*/  NOP ;  /* 0x0000000000007918 */ /* 0x000fc00000000000 */
        /* <DEDUP_REMOVED lines=14> */
.L_x_1:


//--------------------- .nv.constant0.triton_poi_fused_leaky_relu_0 --------------------------
	.section	.nv.constant0.triton_poi_fused_leaky_relu_0,"a",@progbits
	.sectionflags	@""
	.align	4
.nv.constant0.triton_poi_fused_leaky_relu_0:
	.zero		540
